//
// Generated by NVIDIA NVVM Compiler
//
// Compiler Build ID: CL-36424714
// Cuda compilation tools, release 13.0, V13.0.88
// Based on NVVM 20.0.0
//

.version 9.0
.target sm_100
.address_size 64

	// .globl	_Z4convPfS_S_iiii
// _ZZ4convPfS_S_iiiiE8shared_0 has been demoted

.visible .entry _Z4convPfS_S_iiii(
	.param .u64 .ptr .align 1 _Z4convPfS_S_iiii_param_0,
	.param .u64 .ptr .align 1 _Z4convPfS_S_iiii_param_1,
	.param .u64 .ptr .align 1 _Z4convPfS_S_iiii_param_2,
	.param .u32 _Z4convPfS_S_iiii_param_3,
	.param .u32 _Z4convPfS_S_iiii_param_4,
	.param .u32 _Z4convPfS_S_iiii_param_5,
	.param .u32 _Z4convPfS_S_iiii_param_6
)
{
	.reg .pred 	%p<3>;
	.reg .b32 	%r<35>;
	.reg .b32 	%f<57>;
	.reg .b64 	%rd<15>;
	// demoted variable
	.shared .align 4 .b8 _ZZ4convPfS_S_iiiiE8shared_0[128];
	ld.param.u64 	%rd3, [_Z4convPfS_S_iiii_param_0];
	ld.param.u64 	%rd4, [_Z4convPfS_S_iiii_param_1];
	ld.param.u64 	%rd5, [_Z4convPfS_S_iiii_param_2];
	ld.param.u32 	%r10, [_Z4convPfS_S_iiii_param_6];
	setp.lt.s32 	%p1, %r10, 1;
	mov.f32 	%f56, 0f00000000;
	@%p1 bra 	$L__BB0_3;
	cvta.to.global.u64 	%rd1, %rd3;
	mov.u32 	%r12, %ctaid.y;
	mov.u32 	%r13, %tid.y;
	add.s32 	%r14, %r12, %r13;
	add.s32 	%r15, %r14, %r10;
	mov.u32 	%r16, %ctaid.x;
	shl.b32 	%r17, %r16, 4;
	mov.u32 	%r18, %tid.x;
	shl.b32 	%r19, %r18, 2;
	mov.u32 	%r20, _ZZ4convPfS_S_iiiiE8shared_0;
	add.s32 	%r1, %r20, %r19;
	mad.lo.s32 	%r21, %r15, 2064, %r18;
	add.s32 	%r34, %r21, %r17;
	neg.s32 	%r33, %r10;
	cvta.to.global.u64 	%rd2, %rd4;
	mov.f32 	%f56, 0f00000000;
	mov.b32 	%r32, 0;
$L__BB0_2:
	add.s32 	%r22, %r34, 16;
	mul.wide.u32 	%rd6, %r34, 4;
	add.s64 	%rd7, %rd1, %rd6;
	ld.global.f32 	%f6, [%rd7];
	st.shared.f32 	[%r1], %f6;
	mul.wide.u32 	%rd8, %r22, 4;
	add.s64 	%rd9, %rd1, %rd8;
	ld.global.f32 	%f7, [%rd9];
	st.shared.f32 	[%r1+64], %f7;
	bar.sync 	0;
	ld.shared.f32 	%f8, [%r1+64];
	mul.wide.u32 	%rd10, %r32, 4;
	add.s64 	%rd11, %rd2, %rd10;
	ld.global.f32 	%f9, [%rd11];
	fma.rn.f32 	%f10, %f8, %f9, %f56;
	ld.shared.f32 	%f11, [%r1+60];
	ld.global.f32 	%f12, [%rd11+4];
	fma.rn.f32 	%f13, %f11, %f12, %f10;
	ld.shared.f32 	%f14, [%r1+56];
	ld.global.f32 	%f15, [%rd11+8];
	fma.rn.f32 	%f16, %f14, %f15, %f13;
	ld.shared.f32 	%f17, [%r1+52];
	ld.global.f32 	%f18, [%rd11+12];
	fma.rn.f32 	%f19, %f17, %f18, %f16;
	ld.shared.f32 	%f20, [%r1+48];
	ld.global.f32 	%f21, [%rd11+16];
	fma.rn.f32 	%f22, %f20, %f21, %f19;
	ld.shared.f32 	%f23, [%r1+44];
	ld.global.f32 	%f24, [%rd11+20];
	fma.rn.f32 	%f25, %f23, %f24, %f22;
	ld.shared.f32 	%f26, [%r1+40];
	ld.global.f32 	%f27, [%rd11+24];
	fma.rn.f32 	%f28, %f26, %f27, %f25;
	ld.shared.f32 	%f29, [%r1+36];
	ld.global.f32 	%f30, [%rd11+28];
	fma.rn.f32 	%f31, %f29, %f30, %f28;
	ld.shared.f32 	%f32, [%r1+32];
	ld.global.f32 	%f33, [%rd11+32];
	fma.rn.f32 	%f34, %f32, %f33, %f31;
	ld.shared.f32 	%f35, [%r1+28];
	ld.global.f32 	%f36, [%rd11+36];
	fma.rn.f32 	%f37, %f35, %f36, %f34;
	ld.shared.f32 	%f38, [%r1+24];
	ld.global.f32 	%f39, [%rd11+40];
	fma.rn.f32 	%f40, %f38, %f39, %f37;
	ld.shared.f32 	%f41, [%r1+20];
	ld.global.f32 	%f42, [%rd11+44];
	fma.rn.f32 	%f43, %f41, %f42, %f40;
	ld.shared.f32 	%f44, [%r1+16];
	ld.global.f32 	%f45, [%rd11+48];
	fma.rn.f32 	%f46, %f44, %f45, %f43;
	ld.shared.f32 	%f47, [%r1+12];
	ld.global.f32 	%f48, [%rd11+52];
	fma.rn.f32 	%f49, %f47, %f48, %f46;
	ld.shared.f32 	%f50, [%r1+8];
	ld.global.f32 	%f51, [%rd11+56];
	fma.rn.f32 	%f52, %f50, %f51, %f49;
	ld.shared.f32 	%f53, [%r1+4];
	ld.global.f32 	%f54, [%rd11+60];
	fma.rn.f32 	%f56, %f53, %f54, %f52;
	bar.sync 	0;
	add.s32 	%r34, %r34, -2064;
	add.s32 	%r33, %r33, 1;
	setp.ne.s32 	%p2, %r33, 0;
	add.s32 	%r32, %r32, 16;
	@%p2 bra 	$L__BB0_2;
$L__BB0_3:
	cvta.to.global.u64 	%rd12, %rd5;
	mov.u32 	%r23, %ctaid.y;
	mov.u32 	%r24, %tid.y;
	add.s32 	%r25, %r23, %r24;
	shl.b32 	%r26, %r25, 11;
	mov.u32 	%r27, %ctaid.x;
	shl.b32 	%r28, %r27, 4;
	mov.u32 	%r29, %tid.x;
	add.s32 	%r30, %r28, %r29;
	add.s32 	%r31, %r26, %r30;
	mul.wide.u32 	%rd13, %r31, 4;
	add.s64 	%rd14, %rd12, %rd13;
	st.global.f32 	[%rd14], %f56;
	ret;

}


// ===== COMPILED SASS (sm_100) =====

	.target	sm_100

	.elftype	@"ET_EXEC"


//--------------------- .note.nv.tkinfo           --------------------------
	.section	.note.nv.tkinfo,"",@"SHT_NOTE"
	.sectionflags	@"SHF_NOTE_NV_TKINFO"
	.tkinfo
        /*0018*/ 	.word	0x00000002
        /*0030*/ 	.string	""
        /*0030*/ 	.string	"ptxas"
        /*0030*/ 	.string	"Cuda compilation tools, release 13.0, V13.0.88"
        /*0030*/ 	.string	"Build cuda_13.0.r13.0/compiler.36424714_0"
        /*0030*/ 	.string	"-arch sm_100 -m 64 "



//--------------------- .note.nv.cuinfo           --------------------------
	.section	.note.nv.cuinfo,"",@"SHT_NOTE"
	.sectionflags	@"SHF_NOTE_NV_CUINFO"
        /*0018*/ 	.short	0x0002
        /*001a*/ 	.short	0x0064
        /*001c*/ 	.short	0x0082
	.zero		2


//--------------------- .nv.info                  --------------------------
	.section	.nv.info,"",@"SHT_CUDA_INFO"
	.align	4


	//----- nvinfo : EIATTR_REGCOUNT
	.align		4
        /*0000*/ 	.byte	0x04, 0x2f
        /*0002*/ 	.short	(.L_1 - .L_0)
	.align		4
.L_0:
        /*0004*/ 	.word	index@(_Z4convPfS_S_iiii)
        /*0008*/ 	.word	0x00000020


	//----- nvinfo : EIATTR_FRAME_SIZE
	.align		4
.L_1:
        /*000c*/ 	.byte	0x04, 0x11
        /*000e*/ 	.short	(.L_3 - .L_2)
	.align		4
.L_2:
        /*0010*/ 	.word	index@(_Z4convPfS_S_iiii)
        /*0014*/ 	.word	0x00000000


	//----- nvinfo : EIATTR_MIN_STACK_SIZE
	.align		4
.L_3:
        /*0018*/ 	.byte	0x04, 0x12
        /*001a*/ 	.short	(.L_5 - .L_4)
	.align		4
.L_4:
        /*001c*/ 	.word	index@(_Z4convPfS_S_iiii)
        /*0020*/ 	.word	0x00000000
.L_5:


//--------------------- .nv.compat                --------------------------
	.section	.nv.compat,"",@"SHT_CUDA_COMPAT_INFO"
	.align	4
        /*0000*/ 	.byte	0x02, 0x09, 0x00, 0x00, 0x02, 0x02, 0x01, 0x00, 0x02, 0x05, 0x05, 0x00, 0x03, 0x07, 0x01, 0x01
        /*0010*/ 	.byte	0x02, 0x03, 0x00, 0x00, 0x02, 0x06, 0x01, 0x00, 0x04, 0x0b, 0x08, 0x00, 0x09, 0x00, 0x00, 0x00
        /*0020*/ 	.byte	0x00, 0x00, 0x00, 0x00


//--------------------- .nv.info._Z4convPfS_S_iiii --------------------------
	.section	.nv.info._Z4convPfS_S_iiii,"",@"SHT_CUDA_INFO"
	.sectionflags	@""
	.align	4


	//----- nvinfo : EIATTR_CUDA_API_VERSION
	.align		4
        /*0000*/ 	.byte	0x04, 0x37
        /*0002*/ 	.short	(.L_7 - .L_6)
.L_6:
        /*0004*/ 	.word	0x00000082


	//----- nvinfo : EIATTR_KPARAM_INFO
	.align		4
.L_7:
        /*0008*/ 	.byte	0x04, 0x17
        /*000a*/ 	.short	(.L_9 - .L_8)
.L_8:
        /*000c*/ 	.word	0x00000000
        /*0010*/ 	.short	0x0006
        /*0012*/ 	.short	0x0024
        /*0014*/ 	.byte	0x00, 0xf0, 0x11, 0x00


	//----- nvinfo : EIATTR_KPARAM_INFO
	.align		4
.L_9:
        /*0018*/ 	.byte	0x04, 0x17
        /*001a*/ 	.short	(.L_11 - .L_10)
.L_10:
        /*001c*/ 	.word	0x00000000
        /*0020*/ 	.short	0x0005
        /*0022*/ 	.short	0x0020
        /*0024*/ 	.byte	0x00, 0xf0, 0x11, 0x00


	//----- nvinfo : EIATTR_KPARAM_INFO
	.align		4
.L_11:
        /*0028*/ 	.byte	0x04, 0x17
        /*002a*/ 	.short	(.L_13 - .L_12)
.L_12:
        /*002c*/ 	.word	0x00000000
        /*0030*/ 	.short	0x0004
        /*0032*/ 	.short	0x001c
        /*0034*/ 	.byte	0x00, 0xf0, 0x11, 0x00


	//----- nvinfo : EIATTR_KPARAM_INFO
	.align		4
.L_13:
        /*0038*/ 	.byte	0x04, 0x17
        /*003a*/ 	.short	(.L_15 - .L_14)
.L_14:
        /*003c*/ 	.word	0x00000000
        /*0040*/ 	.short	0x0003
        /*0042*/ 	.short	0x0018
        /*0044*/ 	.byte	0x00, 0xf0, 0x11, 0x00


	//----- nvinfo : EIATTR_KPARAM_INFO
	.align		4
.L_15:
        /*0048*/ 	.byte	0x04, 0x17
        /*004a*/ 	.short	(.L_17 - .L_16)
.L_16:
        /*004c*/ 	.word	0x00000000
        /*0050*/ 	.short	0x0002
        /*0052*/ 	.short	0x0010
        /*0054*/ 	.byte	0x00, 0xf5, 0x21, 0x00


	//----- nvinfo : EIATTR_KPARAM_INFO
	.align		4
.L_17:
        /*0058*/ 	.byte	0x04, 0x17
        /*005a*/ 	.short	(.L_19 - .L_18)
.L_18:
        /*005c*/ 	.word	0x00000000
        /*0060*/ 	.short	0x0001
        /*0062*/ 	.short	0x0008
        /*0064*/ 	.byte	0x00, 0xf5, 0x21, 0x00


	//----- nvinfo : EIATTR_KPARAM_INFO
	.align		4
.L_19:
        /*0068*/ 	.byte	0x04, 0x17
        /*006a*/ 	.short	(.L_21 - .L_20)
.L_20:
        /*006c*/ 	.word	0x00000000
        /*0070*/ 	.short	0x0000
        /*0072*/ 	.short	0x0000
        /*0074*/ 	.byte	0x00, 0xf5, 0x21, 0x00


	//----- nvinfo : EIATTR_SPARSE_MMA_MASK
	.align		4
.L_21:
        /*0078*/ 	.byte	0x03, 0x50
        /*007a*/ 	.short	0x0000


	//----- nvinfo : EIATTR_MAXREG_COUNT
	.align		4
        /*007c*/ 	.byte	0x03, 0x1b
        /*007e*/ 	.short	0x00ff


	//----- nvinfo : EIATTR_NUM_BARRIERS
	.align		4
        /*0080*/ 	.byte	0x02, 0x4c
        /*0082*/ 	.byte	0x01
	.zero		1


	//----- nvinfo : EIATTR_MERCURY_ISA_VERSION
	.align		4
        /*0084*/ 	.byte	0x03, 0x5f
        /*0086*/ 	.short	0x0101


	//----- nvinfo : EIATTR_VRC_CTA_INIT_COUNT
	.align		4
        /*0088*/ 	.byte	0x02, 0x4a
	.zero		1
	.zero		1


	//----- nvinfo : EIATTR_EXIT_INSTR_OFFSETS
	.align		4
        /*008c*/ 	.byte	0x04, 0x1c
        /*008e*/ 	.short	(.L_23 - .L_22)


	//   ....[0]....
.L_22:
        /*0090*/ 	.word	0x00001dc0


	//----- nvinfo : EIATTR_CBANK_PARAM_SIZE
	.align		4
.L_23:
        /*0094*/ 	.byte	0x03, 0x19
        /*0096*/ 	.short	0x0028


	//----- nvinfo : EIATTR_PARAM_CBANK
	.align		4
        /*0098*/ 	.byte	0x04, 0x0a
        /*009a*/ 	.short	(.L_25 - .L_24)
	.align		4
.L_24:
        /*009c*/ 	.word	index@(.nv.constant0._Z4convPfS_S_iiii)
        /*00a0*/ 	.short	0x0380
        /*00a2*/ 	.short	0x0028


	//----- nvinfo : EIATTR_SW_WAR
	.align		4
.L_25:
        /*00a4*/ 	.byte	0x04, 0x36
        /*00a6*/ 	.short	(.L_27 - .L_26)
.L_26:
        /*00a8*/ 	.word	0x00000008
.L_27:


//--------------------- .nv.callgraph             --------------------------
	.section	.nv.callgraph,"",@"SHT_CUDA_CALLGRAPH"
	.align	4
	.sectionentsize	8
	.align		4
        /*0000*/ 	.word	0x00000000
	.align		4
        /*0004*/ 	.word	0xffffffff
	.align		4
        /*0008*/ 	.word	0x00000000
	.align		4
        /*000c*/ 	.word	0xfffffffe
	.align		4
        /*0010*/ 	.word	0x00000000
	.align		4
        /*0014*/ 	.word	0xfffffffd
	.align		4
        /*0018*/ 	.word	0x00000000
	.align		4
        /*001c*/ 	.word	0xfffffffc


//--------------------- .text._Z4convPfS_S_iiii   --------------------------
	.section	.text._Z4convPfS_S_iiii,"ax",@progbits
	.align	128
        .global         _Z4convPfS_S_iiii
        .type           _Z4convPfS_S_iiii,@function
        .size           _Z4convPfS_S_iiii,(.L_x_6 - _Z4convPfS_S_iiii)
        .other          _Z4convPfS_S_iiii,@"STO_CUDA_ENTRY STV_DEFAULT"
_Z4convPfS_S_iiii:
.text._Z4convPfS_S_iiii:
[----:B------:R-:W-:Y:S01]  /*0000*/  LDC R1, c[0x0][0x37c] ;  /* 0x0000df00ff017b82 */ /* 0x000fe20000000800 */
[----:B------:R-:W0:Y:S01]  /*0010*/  LDCU UR5, c[0x0][0x3a4] ;  /* 0x00007480ff0577ac */ /* 0x000e220008000800 */
[----:B------:R-:W-:Y:S01]  /*0020*/  HFMA2 R6, -RZ, RZ, 0, 0 ;  /* 0x00000000ff067431 */ /* 0x000fe200000001ff */
[----:B------:R-:W1:Y:S01]  /*0030*/  LDCU.64 UR8, c[0x0][0x358] ;  /* 0x00006b00ff0877ac */ /* 0x000e620008000a00 */
[----:B0-----:R-:W-:-:S09]  /*0040*/  UISETP.GE.AND UP0, UPT, UR5, 0x1, UPT ;  /* 0x000000010500788c */ /* 0x001fd2000bf06270 */
[----:B-1----:R-:W-:Y:S05]  /*0050*/  BRA.U !UP0, `(.L_x_0) ;  /* 0x0000001d08307547 */ /* 0x002fea000b800000 */
[----:B------:R-:W0:Y:S01]  /*0060*/  S2R R0, SR_CTAID.Y ;  /* 0x0000000000007919 */ /* 0x000e220000002600 */
[----:B------:R-:W1:Y:S01]  /*0070*/  S2UR UR6, SR_CgaCtaId ;  /* 0x00000000000679c3 */ /* 0x000e620000008800 */
[----:B------:R-:W-:Y:S01]  /*0080*/  UMOV UR4, 0x400 ;  /* 0x0000040000047882 */ /* 0x000fe20000000000 */
[----:B------:R-:W-:Y:S01]  /*0090*/  MOV R6, RZ ;  /* 0x000000ff00067202 */ /* 0x000fe20000000f00 */
[----:B------:R-:W0:Y:S01]  /*00a0*/  S2R R3, SR_TID.Y ;  /* 0x0000000000037919 */ /* 0x000e220000002200 */
[----:B------:R-:W-:Y:S01]  /*00b0*/  MOV R2, RZ ;  /* 0x000000ff00027202 */ /* 0x000fe20000000f00 */
[----:B------:R-:W2:Y:S01]  /*00c0*/  S2R R7, SR_TID.X ;  /* 0x0000000000077919 */ /* 0x000ea20000002100 */
[----:B------:R-:W3:Y:S01]  /*00d0*/  S2R R5, SR_CTAID.X ;  /* 0x0000000000057919 */ /* 0x000ee20000002500 */
[----:B-1----:R-:W-:Y:S01]  /*00e0*/  ULEA UR4, UR6, UR4, 0x18 ;  /* 0x0000000406047291 */ /* 0x002fe2000f8ec0ff */
[----:B0-----:R-:W-:Y:S01]  /*00f0*/  IADD3 R0, PT, PT, R0, UR5, R3 ;  /* 0x0000000500007c10 */ /* 0x001fe2000fffe003 */
[----:B------:R-:W-:-:S04]  /*0100*/  UIADD3 UR5, UPT, UPT, -UR5, URZ, URZ ;  /* 0x000000ff05057290 */ /* 0x000fc8000fffe1ff */
[----:B--2---:R-:W-:Y:S01]  /*0110*/  LEA R3, R7, UR4, 0x2 ;  /* 0x0000000407037c11 */ /* 0x004fe2000f8e10ff */
[----:B------:R-:W-:Y:S01]  /*0120*/  UISETP.GE.AND UP0, UPT, UR5, URZ, UPT ;  /* 0x000000ff0500728c */ /* 0x000fe2000bf06270 */
[----:B------:R-:W-:-:S05]  /*0130*/  IMAD R0, R0, 0x810, R7 ;  /* 0x0000081000007824 */ /* 0x000fca00078e0207 */
[----:B---3--:R-:W-:-:S03]  /*0140*/  LEA R0, R5, R0, 0x4 ;  /* 0x0000000005007211 */ /* 0x008fc600078e20ff */
[----:B------:R-:W-:Y:S05]  /*0150*/  BRA.U UP0, `(.L_x_1) ;  /* 0x0000001500ec7547 */ /* 0x000fea000b800000 */
[----:B------:R-:W-:Y:S02]  /*0160*/  UIADD3 UR4, UPT, UPT, -UR5, URZ, URZ ;  /* 0x000000ff05047290 */ /* 0x000fe4000fffe1ff */
[----:B------:R-:W-:Y:S02]  /*0170*/  UPLOP3.LUT UP0, UPT, UPT, UPT, UPT, 0x80, 0x8 ;  /* 0x000000000008789c */ /* 0x000fe40003f0f070 */
[----:B------:R-:W-:-:S09]  /*0180*/  UISETP.GT.AND UP1, UPT, UR4, 0x3, UPT ;  /* 0x000000030400788c */ /* 0x000fd2000bf24270 */
[----:B------:R-:W-:Y:S05]  /*0190*/  BRA.U !UP1, `(.L_x_2) ;  /* 0x0000000d09d87547 */ /* 0x000fea000b800000 */
[----:B------:R-:W-:-:S11]  /*01a0*/  UPLOP3.LUT UP0, UPT, UPT, UPT, UPT, 0x40, 0x4 ;  /* 0x000000000004789c */ /* 0x000fd60003f0e870 */
.L_x_3:
[----:B------:R-:W0:Y:S01]  /*01b0*/  LDC.64 R14, c[0x0][0x380] ;  /* 0x0000e000ff0e7b82 */ /* 0x000e220000000a00 */
[----:B------:R-:W-:-:S07]  /*01c0*/  IADD3 R11, PT, PT, R0, 0x10, RZ ;  /* 0x00000010000b7810 */ /* 0x000fce0007ffe0ff */
[----:B------:R-:W1:Y:S01]  /*01d0*/  LDC.64 R16, c[0x0][0x388] ;  /* 0x0000e200ff107b82 */ /* 0x000e620000000a00 */
[----:B0-----:R-:W-:-:S04]  /*01e0*/  IMAD.WIDE.U32 R10, R11, 0x4, R14 ;  /* 0x000000040b0a7825 */ /* 0x001fc800078e000e */
[----:B------:R-:W-:Y:S02]  /*01f0*/  IMAD.WIDE.U32 R4, R0, 0x4, R14 ;  /* 0x0000000400047825 */ /* 0x000fe400078e000e */
[----:B------:R-:W2:Y:S04]  /*0200*/  LDG.E R10, desc[UR8][R10.64] ;  /* 0x000000080a0a7981 */ /* 0x000ea8000c1e1900 */
[----:B------:R-:W3:Y:S01]  /*0210*/  LDG.E R12, desc[UR8][R4.64] ;  /* 0x00000008040c7981 */ /* 0x000ee2000c1e1900 */
[----:B-1----:R-:W-:-:S03]  /*0220*/  IMAD.WIDE.U32 R8, R2, 0x4, R16 ;  /* 0x0000000402087825 */ /* 0x002fc600078e0010 */
[----:B--2---:R-:W-:Y:S04]  /*0230*/  STS [R3+0x40], R10 ;  /* 0x0000400a03007388 */ /* 0x004fe80000000800 */
[----:B---3--:R-:W-:Y:S01]  /*0240*/  STS [R3], R12 ;  /* 0x0000000c03007388 */ /* 0x008fe20000000800 */
[----:B------:R-:W-:Y:S06]  /*0250*/  BAR.SYNC.DEFER_BLOCKING 0x0 ;  /* 0x0000000000007b1d */ /* 0x000fec0000010000 */
[----:B------:R-:W2:Y:S04]  /*0260*/  LDG.E R24, desc[UR8][R8.64] ;  /* 0x0000000808187981 */ /* 0x000ea8000c1e1900 */
[----:B------:R-:W3:Y:S04]  /*0270*/  LDG.E R26, desc[UR8][R8.64+0x4] ;  /* 0x00000408081a7981 */ /* 0x000ee8000c1e1900 */
[----:B------:R-:W4:Y:S04]  /*0280*/  LDG.E R23, desc[UR8][R8.64+0x8] ;  /* 0x0000080808177981 */ /* 0x000f28000c1e1900 */
[----:B------:R-:W5:Y:S04]  /*0290*/  LDG.E R21, desc[UR8][R8.64+0xc] ;  /* 0x00000c0808157981 */ /* 0x000f68000c1e1900 */
[----:B------:R-:W5:Y:S04]  /*02a0*/  LDG.E R19, desc[UR8][R8.64+0x10] ;  /* 0x0000100808137981 */ /* 0x000f68000c1e1900 */
[----:B------:R-:W5:Y:S04]  /*02b0*/  LDG.E R13, desc[UR8][R8.64+0x14] ;  /* 0x00001408080d7981 */ /* 0x000f68000c1e1900 */
[----:B------:R-:W5:Y:S04]  /*02c0*/  LDG.E R11, desc[UR8][R8.64+0x18] ;  /* 0x00001808080b7981 */ /* 0x000f68000c1e1900 */
[----:B------:R-:W5:Y:S04]  /*02d0*/  LDG.E R7, desc[UR8][R8.64+0x1c] ;  /* 0x00001c0808077981 */ /* 0x000f68000c1e1900 */
[----:B------:R-:W5:Y:S04]  /*02e0*/  LDG.E R4, desc[UR8][R8.64+0x20] ;  /* 0x0000200808047981 */ /* 0x000f68000c1e1900 */
[----:B------:R-:W2:Y:S04]  /*02f0*/  LDS R5, [R3+0x40] ;  /* 0x0000400003057984 */ /* 0x000ea80000000800 */
[----:B------:R-:W3:Y:S04]  /*0300*/  LDS R25, [R3+0x3c] ;  /* 0x00003c0003197984 */ /* 0x000ee80000000800 */
[----:B------:R-:W4:Y:S04]  /*0310*/  LDS R22, [R3+0x38] ;  /* 0x0000380003167984 */ /* 0x000f280000000800 */
[----:B------:R-:W5:Y:S04]  /*0320*/  LDS R20, [R3+0x34] ;  /* 0x0000340003147984 */ /* 0x000f680000000800 */
[----:B------:R-:W0:Y:S04]  /*0330*/  LDS R18, [R3+0x30] ;  /* 0x0000300003127984 */ /* 0x000e280000000800 */
[----:B------:R-:W1:Y:S04]  /*0340*/  LDS R12, [R3+0x2c] ;  /* 0x00002c00030c7984 */ /* 0x000e680000000800 */
[----:B------:R-:W1:Y:S04]  /*0350*/  LDS R10, [R3+0x28] ;  /* 0x00002800030a7984 */ /* 0x000e680000000800 */
[----:B------:R-:W-:Y:S04]  /*0360*/  LDS R29, [R3+0x1c] ;  /* 0x00001c00031d7984 */ /* 0x000fe80000000800 */
[----:B------:R-:W-:Y:S01]  /*0370*/  LDS R27, [R3+0x18] ;  /* 0x00001800031b7984 */ /* 0x000fe20000000800 */
[----:B--2---:R-:W-:-:S03]  /*0380*/  FFMA R24, R5, R24, R6 ;  /* 0x0000001805187223 */ /* 0x004fc60000000006 */
[----:B------:R-:W2:Y:S01]  /*0390*/  LDS R6, [R3+0x24] ;  /* 0x0000240003067984 */ /* 0x000ea20000000800 */
[----:B---3--:R-:W-:-:S03]  /*03a0*/  FFMA R25, R25, R26, R24 ;  /* 0x0000001a19197223 */ /* 0x008fc60000000018 */
[----:B------:R-:W3:Y:S01]  /*03b0*/  LDS R5, [R3+0x20] ;  /* 0x0000200003057984 */ /* 0x000ee20000000800 */
[----:B----4-:R-:W-:-:S03]  /*03c0*/  FFMA R23, R22, R23, R25 ;  /* 0x0000001716177223 */ /* 0x010fc60000000019 */
[----:B------:R-:W4:Y:S01]  /*03d0*/  LDG.E R25, desc[UR8][R8.64+0x24] ;  /* 0x0000240808197981 */ /* 0x000f22000c1e1900 */
[----:B-----5:R-:W-:-:S03]  /*03e0*/  FFMA R21, R20, R21, R23 ;  /* 0x0000001514157223 */ /* 0x020fc60000000017 */
[----:B------:R-:W5:Y:S01]  /*03f0*/  LDG.E R22, desc[UR8][R8.64+0x3c] ;  /* 0x00003c0808167981 */ /* 0x000f62000c1e1900 */
[----:B0-----:R-:W-:-:S03]  /*0400*/  FFMA R19, R18, R19, R21 ;  /* 0x0000001312137223 */ /* 0x001fc60000000015 */
[----:B------:R-:W5:Y:S01]  /*0410*/  LDG.E R18, desc[UR8][R8.64+0x28] ;  /* 0x0000280808127981 */ /* 0x000f62000c1e1900 */
[----:B-1----:R-:W-:-:S03]  /*0420*/  FFMA R13, R12, R13, R19 ;  /* 0x0000000d0c0d7223 */ /* 0x002fc60000000013 */
[----:B------:R-:W5:Y:S01]  /*0430*/  LDG.E R12, desc[UR8][R8.64+0x30] ;  /* 0x00003008080c7981 */ /* 0x000f62000c1e1900 */
[----:B------:R-:W-:-:S03]  /*0440*/  FFMA R11, R10, R11, R13 ;  /* 0x0000000b0a0b7223 */ /* 0x000fc6000000000d */
[----:B------:R-:W5:Y:S04]  /*0450*/  LDG.E R13, desc[UR8][R8.64+0x2c] ;  /* 0x00002c08080d7981 */ /* 0x000f68000c1e1900 */
[----:B------:R-:W5:Y:S04]  /*0460*/  LDG.E R10, desc[UR8][R8.64+0x34] ;  /* 0x00003408080a7981 */ /* 0x000f68000c1e1900 */
[----:B------:R-:W0:Y:S04]  /*0470*/  LDS R24, [R3+0x14] ;  /* 0x0000140003187984 */ /* 0x000e280000000800 */
[----:B------:R-:W1:Y:S01]  /*0480*/  LDS R23, [R3+0x10] ;  /* 0x0000100003177984 */ /* 0x000e620000000800 */
[----:B--2---:R-:W-:-:S03]  /*0490*/  FFMA R6, R6, R7, R11 ;  /* 0x0000000706067223 */ /* 0x004fc6000000000b */
[----:B------:R-:W2:Y:S01]  /*04a0*/  LDS R19, [R3+0xc] ;  /* 0x00000c0003137984 */ /* 0x000ea20000000800 */
[----:B------:R-:W-:-:S03]  /*04b0*/  IADD3 R7, PT, PT, R0, -0x810, RZ ;  /* 0xfffff7f000077810 */ /* 0x000fc60007ffe0ff */
[----:B------:R3:W2:Y:S04]  /*04c0*/  LDG.E R11, desc[UR8][R8.64+0x38] ;  /* 0x00003808080b7981 */ /* 0x0006a8000c1e1900 */
[----:B------:R-:W2:Y:S04]  /*04d0*/  LDS R20, [R3+0x8] ;  /* 0x0000080003147984 */ /* 0x000ea80000000800 */
[----:B------:R-:W2:Y:S01]  /*04e0*/  LDS R21, [R3+0x4] ;  /* 0x0000040003157984 */ /* 0x000ea20000000800 */
[----:B---3--:R-:W-:Y:S01]  /*04f0*/  FFMA R28, R5, R4, R6 ;  /* 0x00000004051c7223 */ /* 0x008fe20000000006 */
[----:B------:R-:W-:Y:S01]  /*0500*/  IADD3 R6, PT, PT, R0, -0x800, RZ ;  /* 0xfffff80000067810 */ /* 0x000fe20007ffe0ff */
[--C-:B------:R-:W-:Y:S01]  /*0510*/  IMAD.WIDE.U32 R4, R7, 0x4, R14.reuse ;  /* 0x0000000407047825 */ /* 0x100fe200078e000e */
[----:B------:R-:W-:Y:S03]  /*0520*/  BAR.SYNC.DEFER_BLOCKING 0x0 ;  /* 0x0000000000007b1d */ /* 0x000fe60000010000 */
[----:B------:R-:W-:-:S03]  /*0530*/  IMAD.WIDE.U32 R6, R6, 0x4, R14 ;  /* 0x0000000406067825 */ /* 0x000fc600078e000e */
[----:B------:R-:W3:Y:S04]  /*0540*/  LDG.E R4, desc[UR8][R4.64] ;  /* 0x0000000804047981 */ /* 0x000ee8000c1e1900 */
[----:B------:R-:W2:Y:S01]  /*0550*/  LDG.E R6, desc[UR8][R6.64] ;  /* 0x0000000806067981 */ /* 0x000ea2000c1e1900 */
[----:B------:R-:W-:-:S05]  /*0560*/  IADD3 R9, PT, PT, R2, 0x10, RZ ;  /* 0x0000001002097810 */ /* 0x000fca0007ffe0ff */
[----:B------:R-:W-:-:S04]  /*0570*/  IMAD.WIDE.U32 R8, R9, 0x4, R16 ;  /* 0x0000000409087825 */ /* 0x000fc800078e0010 */
[----:B----4-:R-:W-:-:S04]  /*0580*/  FFMA R28, R29, R25, R28 ;  /* 0x000000191d1c7223 */ /* 0x010fc8000000001c */
[----:B-----5:R-:W-:Y:S01]  /*0590*/  FFMA R27, R27, R18, R28 ;  /* 0x000000121b1b7223 */ /* 0x020fe2000000001c */
[----:B---3--:R0:W-:Y:S04]  /*05a0*/  STS [R3], R4 ;  /* 0x0000000403007388 */ /* 0x0081e80000000800 */
[----:B--2---:R2:W-:Y:S01]  /*05b0*/  STS [R3+0x40], R6 ;  /* 0x0000400603007388 */ /* 0x0045e20000000800 */
[----:B------:R-:W-:Y:S06]  /*05c0*/  BAR.SYNC.DEFER_BLOCKING 0x0 ;  /* 0x0000000000007b1d */ /* 0x000fec0000010000 */
[----:B------:R-:W3:Y:S04]  /*05d0*/  LDG.E R26, desc[UR8][R8.64] ;  /* 0x00000008081a7981 */ /* 0x000ee8000c1e1900 */
[----:B------:R-:W4:Y:S04]  /*05e0*/  LDG.E R25, desc[UR8][R8.64+0x4] ;  /* 0x0000040808197981 */ /* 0x000f28000c1e1900 */
[----:B------:R-:W5:Y:S04]  /*05f0*/  LDG.E R5, desc[UR8][R8.64+0x8] ;  /* 0x0000080808057981 */ /* 0x000f68000c1e1900 */
[----:B------:R-:W5:Y:S01]  /*0600*/  LDG.E R7, desc[UR8][R8.64+0xc] ;  /* 0x00000c0808077981 */ /* 0x000f62000c1e1900 */
[----:B0-----:R-:W-:-:S03]  /*0610*/  FFMA R4, R24, R13, R27 ;  /* 0x0000000d18047223 */ /* 0x001fc6000000001b */
[----:B--2---:R-:W2:Y:S04]  /*0620*/  LDG.E R6, desc[UR8][R8.64+0x10] ;  /* 0x0000100808067981 */ /* 0x004ea8000c1e1900 */
[----:B------:R-:W2:Y:S04]  /*0630*/  LDG.E R24, desc[UR8][R8.64+0x14] ;  /* 0x0000140808187981 */ /* 0x000ea8000c1e1900 */
[----:B------:R-:W2:Y:S04]  /*0640*/  LDG.E R18, desc[UR8][R8.64+0x18] ;  /* 0x0000180808127981 */ /* 0x000ea8000c1e1900 */
[----:B------:R-:W2:Y:S01]  /*0650*/  LDG.E R13, desc[UR8][R8.64+0x1c] ;  /* 0x00001c08080d7981 */ /* 0x000ea2000c1e1900 */
[----:B-1----:R-:W-:-:S03]  /*0660*/  FFMA R12, R23, R12, R4 ;  /* 0x0000000c170c7223 */ /* 0x002fc60000000004 */
[----:B------:R-:W2:Y:S04]  /*0670*/  LDG.E R4, desc[UR8][R8.64+0x20] ;  /* 0x0000200808047981 */ /* 0x000ea8000c1e1900 */
[----:B------:R-:W3:Y:S01]  /*0680*/  LDS R23, [R3+0x40] ;  /* 0x0000400003177984 */ /* 0x000ee20000000800 */
[----:B------:R-:W-:-:S03]  /*0690*/  FFMA R19, R19, R10, R12 ;  /* 0x0000000a13137223 */ /* 0x000fc6000000000c */
[----:B------:R-:W4:Y:S01]  /*06a0*/  LDS R10, [R3+0x3c] ;  /* 0x00003c00030a7984 */ /* 0x000f220000000800 */
[----:B------:R-:W-:-:S03]  /*06b0*/  FFMA R28, R20, R11, R19 ;  /* 0x0000000b141c7223 */ /* 0x000fc60000000013 */
[----:B------:R-:W5:Y:S04]  /*06c0*/  LDS R12, [R3+0x38] ;  /* 0x00003800030c7984 */ /* 0x000f680000000800 */
[----:B------:R-:W0:Y:S04]  /*06d0*/  LDS R20, [R3+0x34] ;  /* 0x0000340003147984 */ /* 0x000e280000000800 */
[----:B------:R-:W2:Y:S01]  /*06e0*/  LDS R27, [R3+0x30] ;  /* 0x00003000031b7984 */ /* 0x000ea20000000800 */
[----:B------:R-:W-:-:S03]  /*06f0*/  FFMA R22, R21, R22, R28 ;  /* 0x0000001615167223 */ /* 0x000fc6000000001c */
[----:B------:R-:W1:Y:S04]  /*0700*/  LDS R19, [R3+0x2c] ;  /* 0x00002c0003137984 */ /* 0x000e680000000800 */
[----:B------:R-:W1:Y:S04]  /*0710*/  LDS R11, [R3+0x28] ;  /* 0x00002800030b7984 */ /* 0x000e680000000800 */
[----:B------:R-:W-:Y:S01]  /*0720*/  LDS R21, [R3+0x20] ;  /* 0x0000200003157984 */ /* 0x000fe20000000800 */
[----:B---3--:R-:W-:-:S03]  /*0730*/  FFMA R23, R23, R26, R22 ;  /* 0x0000001a17177223 */ /* 0x008fc60000000016 */
[----:B------:R-:W3:Y:S01]  /*0740*/  LDS R22, [R3+0x24] ;  /* 0x0000240003167984 */ /* 0x000ee20000000800 */
[----:B----4-:R-:W-:-:S03]  /*0750*/  FFMA R23, R10, R25, R23 ;  /* 0x000000190a177223 */ /* 0x010fc60000000017 */
[----:B------:R-:W4:Y:S01]  /*0760*/  LDG.E R10, desc[UR8][R8.64+0x30] ;  /* 0x00003008080a7981 */ /* 0x000f22000c1e1900 */
[----:B-----5:R-:W-:-:S03]  /*0770*/  FFMA R5, R12, R5, R23 ;  /* 0x000000050c057223 */ /* 0x020fc60000000017 */
[----:B------:R-:W5:Y:S01]  /*0780*/  LDG.E R12, desc[UR8][R8.64+0x38] ;  /* 0x00003808080c7981 */ /* 0x000f62000c1e1900 */
[----:B0-----:R-:W-:-:S03]  /*0790*/  FFMA R20, R20, R7, R5 ;  /* 0x0000000714147223 */ /* 0x001fc60000000005 */
[----:B------:R-:W-:Y:S01]  /*07a0*/  LDS R25, [R3+0x18] ;  /* 0x0000180003197984 */ /* 0x000fe20000000800 */
[----:B--2---:R-:W-:-:S03]  /*07b0*/  FFMA R6, R27, R6, R20 ;  /* 0x000000061b067223 */ /* 0x004fc60000000014 */
[----:B------:R-:W2:Y:S01]  /*07c0*/  LDG.E R20, desc[UR8][R8.64+0x24] ;  /* 0x0000240808147981 */ /* 0x000ea2000c1e1900 */
[----:B-1----:R-:W-:-:S03]  /*07d0*/  FFMA R6, R19, R24, R6 ;  /* 0x0000001813067223 */ /* 0x002fc60000000006 */
[----:B------:R-:W5:Y:S01]  /*07e0*/  LDG.E R19, desc[UR8][R8.64+0x3c] ;  /* 0x00003c0808137981 */ /* 0x000f62000c1e1900 */
[----:B------:R-:W-:-:S03]  /*07f0*/  FFMA R11, R11, R18, R6 ;  /* 0x000000120b0b7223 */ /* 0x000fc60000000006 */
[----:B------:R-:W4:Y:S04]  /*0800*/  LDG.E R18, desc[UR8][R8.64+0x28] ;  /* 0x0000280808127981 */ /* 0x000f28000c1e1900 */
[----:B------:R-:W-:Y:S04]  /*0810*/  LDS R26, [R3+0x14] ;  /* 0x00001400031a7984 */ /* 0x000fe80000000800 */
[----:B------:R-:W-:Y:S04]  /*0820*/  LDS R23, [R3+0x8] ;  /* 0x0000080003177984 */ /* 0x000fe80000000800 */
[----:B------:R-:W-:Y:S01]  /*0830*/  LDS R24, [R3+0x4] ;  /* 0x0000040003187984 */ /* 0x000fe20000000800 */
[----:B---3--:R-:W-:-:S03]  /*0840*/  FFMA R22, R22, R13, R11 ;  /* 0x0000000d16167223 */ /* 0x008fc6000000000b */
[----:B------:R-:W3:Y:S01]  /*0850*/  LDG.E R13, desc[UR8][R8.64+0x2c] ;  /* 0x00002c08080d7981 */ /* 0x000ee2000c1e1900 */
[----:B------:R-:W-:-:S03]  /*0860*/  FFMA R27, R21, R4, R22 ;  /* 0x00000004151b7223 */ /* 0x000fc60000000016 */
[----:B------:R0:W5:Y:S04]  /*0870*/  LDG.E R11, desc[UR8][R8.64+0x34] ;  /* 0x00003408080b7981 */ /* 0x000168000c1e1900 */
[----:B------:R-:W-:Y:S04]  /*0880*/  LDS R21, [R3+0x10] ;  /* 0x0000100003157984 */ /* 0x000fe80000000800 */
[----:B------:R-:W-:Y:S04]  /*0890*/  LDS R22, [R3+0xc] ;  /* 0x00000c0003167984 */ /* 0x000fe80000000800 */
[----:B0-----:R-:W2:Y:S01]  /*08a0*/  LDS R9, [R3+0x1c] ;  /* 0x00001c0003097984 */ /* 0x001ea20000000800 */
[----:B------:R-:W-:-:S02]  /*08b0*/  IADD3 R5, PT, PT, R0, -0x1020, RZ ;  /* 0xffffefe000057810 */ /* 0x000fc40007ffe0ff */
[----:B------:R-:W-:-:S03]  /*08c0*/  IADD3 R7, PT, PT, R0, -0x1010, RZ ;  /* 0xffffeff000077810 */ /* 0x000fc60007ffe0ff */
[--C-:B------:R-:W-:Y:S01]  /*08d0*/  IMAD.WIDE.U32 R4, R5, 0x4, R14.reuse ;  /* 0x0000000405047825 */ /* 0x100fe200078e000e */
[----:B------:R-:W-:Y:S03]  /*08e0*/  BAR.SYNC.DEFER_BLOCKING 0x0 ;  /* 0x0000000000007b1d */ /* 0x000fe60000010000 */
[----:B------:R-:W-:-:S03]  /*08f0*/  IMAD.WIDE.U32 R6, R7, 0x4, R14 ;  /* 0x0000000407067825 */ /* 0x000fc600078e000e */
[----:B------:R-:W3:Y:S04]  /*0900*/  LDG.E R4, desc[UR8][R4.64] ;  /* 0x0000000804047981 */ /* 0x000ee8000c1e1900 */
[----:B------:R-:W5:Y:S01]  /*0910*/  LDG.E R6, desc[UR8][R6.64] ;  /* 0x0000000806067981 */ /* 0x000f62000c1e1900 */
[----:B------:R-:W-:-:S05]  /*0920*/  IADD3 R29, PT, PT, R2, 0x20, RZ ;  /* 0x00000020021d7810 */ /* 0x000fca0007ffe0ff */
[----:B------:R-:W-:-:S04]  /*0930*/  IMAD.WIDE.U32 R28, R29, 0x4, R16 ;  /* 0x000000041d1c7825 */ /* 0x000fc800078e0010 */
[----:B--2---:R-:W-:-:S04]  /*0940*/  FFMA R20, R9, R20, R27 ;  /* 0x0000001409147223 */ /* 0x004fc8000000001b */
[----:B----4-:R-:W-:Y:S01]  /*0950*/  FFMA R25, R25, R18, R20 ;  /* 0x0000001219197223 */ /* 0x010fe20000000014 */
[----:B---3--:R0:W-:Y:S04]  /*0960*/  STS [R3], R4 ;  /* 0x0000000403007388 */ /* 0x0081e80000000800 */
[----:B-----5:R1:W-:Y:S01]  /*0970*/  STS [R3+0x40], R6 ;  /* 0x0000400603007388 */ /* 0x0203e20000000800 */
[----:B------:R-:W-:Y:S01]  /*0980*/  BAR.SYNC.DEFER_BLOCKING 0x0 ;  /* 0x0000000000007b1d */ /* 0x000fe20000010000 */
[----:B------:R-:W-:-:S05]  /*0990*/  FFMA R26, R26, R13, R25 ;  /* 0x0000000d1a1a7223 */ /* 0x000fca0000000019 */
[----:B------:R-:W2:Y:S04]  /*09a0*/  LDG.E R8, desc[UR8][R28.64] ;  /* 0x000000081c087981 */ /* 0x000ea8000c1e1900 */
[----:B------:R-:W3:Y:S04]  /*09b0*/  LDG.E R9, desc[UR8][R28.64+0x4] ;  /* 0x000004081c097981 */ /* 0x000ee8000c1e1900 */
[----:B0-----:R-:W4:Y:S04]  /*09c0*/  LDG.E R4, desc[UR8][R28.64+0x8] ;  /* 0x000008081c047981 */ /* 0x001f28000c1e1900 */
[----:B------:R-:W5:Y:S04]  /*09d0*/  LDG.E R7, desc[UR8][R28.64+0xc] ;  /* 0x00000c081c077981 */ /* 0x000f68000c1e1900 */
[----:B------:R-:W5:Y:S04]  /*09e0*/  LDG.E R5, desc[UR8][R28.64+0x10] ;  /* 0x000010081c057981 */ /* 0x000f68000c1e1900 */
[----:B------:R-:W5:Y:S04]  /*09f0*/  LDG.E R18, desc[UR8][R28.64+0x14] ;  /* 0x000014081c127981 */ /* 0x000f68000c1e1900 */
[----:B------:R-:W5:Y:S04]  /*0a00*/  LDG.E R13, desc[UR8][R28.64+0x18] ;  /* 0x000018081c0d7981 */ /* 0x000f68000c1e1900 */
[----:B-1----:R-:W5:Y:S01]  /*0a10*/  LDG.E R6, desc[UR8][R28.64+0x1c] ;  /* 0x00001c081c067981 */ /* 0x002f62000c1e1900 */
[----:B------:R-:W-:-:S03]  /*0a20*/  FFMA R21, R21, R10, R26 ;  /* 0x0000000a15157223 */ /* 0x000fc6000000001a */
[----:B------:R-:W2:Y:S01]  /*0a30*/  LDS R25, [R3+0x40] ;  /* 0x0000400003197984 */ /* 0x000ea20000000800 */
[----:B------:R-:W-:-:S03]  /*0a40*/  FFMA R22, R22, R11, R21 ;  /* 0x0000000b16167223 */ /* 0x000fc60000000015 */
[----:B------:R-:W3:Y:S04]  /*0a50*/  LDS R10, [R3+0x3c] ;  /* 0x00003c00030a7984 */ /* 0x000ee80000000800 */
[----:B------:R-:W4:Y:S01]  /*0a60*/  LDS R11, [R3+0x38] ;  /* 0x00003800030b7984 */ /* 0x000f220000000800 */
[----:B------:R-:W-:-:S03]  /*0a70*/  FFMA R23, R23, R12, R22 ;  /* 0x0000000c17177223 */ /* 0x000fc60000000016 */
[----:B------:R-:W5:Y:S01]  /*0a80*/  LDS R20, [R3+0x34] ;  /* 0x0000340003147984 */ /* 0x000f620000000800 */
[----:B------:R-:W-:-:S03]  /*0a90*/  FFMA R24, R24, R19, R23 ;  /* 0x0000001318187223 */ /* 0x000fc60000000017 */
[----:B------:R-:W0:Y:S04]  /*0aa0*/  LDS R12, [R3+0x30] ;  /* 0x00003000030c7984 */ /* 0x000e280000000800 */
[----:B------:R-:W1:Y:S04]  /*0ab0*/  LDS R19, [R3+0x2c] ;  /* 0x00002c0003137984 */ /* 0x000e680000000800 */
[----:B------:R-:W1:Y:S04]  /*0ac0*/  LDS R22, [R3+0x28] ;  /* 0x0000280003167984 */ /* 0x000e680000000800 */
[----:B------:R-:W1:Y:S04]  /*0ad0*/  LDS R21, [R3+0x24] ;  /* 0x0000240003157984 */ /* 0x000e680000000800 */
[----:B------:R-:W5:Y:S04]  /*0ae0*/  LDG.E R27, desc[UR8][R28.64+0x2c] ;  /* 0x00002c081c1b7981 */ /* 0x000f68000c1e1900 */
[----:B------:R-:W5:Y:S01]  /*0af0*/  LDG.E R23, desc[UR8][R28.64+0x30] ;  /* 0x000030081c177981 */ /* 0x000f62000c1e1900 */
[----:B------:R-:W-:Y:S01]  /*0b00*/  IADD3 R26, PT, PT, R0, -0x1820, RZ ;  /* 0xffffe7e0001a7810 */ /* 0x000fe20007ffe0ff */
[----:B--2---:R-:W-:-:S02]  /*0b10*/  FFMA R25, R25, R8, R24 ;  /* 0x0000000819197223 */ /* 0x004fc40000000018 */
[----:B------:R-:W-:Y:S02]  /*0b20*/  LDS R24, [R3+0x14] ;  /* 0x0000140003187984 */ /* 0x000fe40000000800 */
[----:B---3--:R-:W-:Y:S02]  /*0b30*/  FFMA R10, R10, R9, R25 ;  /* 0x000000090a0a7223 */ /* 0x008fe40000000019 */
[----:B------:R-:W2:Y:S02]  /*0b40*/  LDG.E R25, desc[UR8][R28.64+0x20] ;  /* 0x000020081c197981 */ /* 0x000ea4000c1e1900 */
[----:B----4-:R-:W-:Y:S02]  /*0b50*/  FFMA R11, R11, R4, R10 ;  /* 0x000000040b0b7223 */ /* 0x010fe4000000000a */
[----:B------:R-:W3:Y:S02]  /*0b60*/  LDG.E R4, desc[UR8][R28.64+0x28] ;  /* 0x000028081c047981 */ /* 0x000ee4000c1e1900 */
[----:B-----5:R-:W-:-:S02]  /*0b70*/  FFMA R7, R20, R7, R11 ;  /* 0x0000000714077223 */ /* 0x020fc4000000000b */
[----:B------:R-:W4:Y:S02]  /*0b80*/  LDG.E R11, desc[UR8][R28.64+0x34] ;  /* 0x000034081c0b7981 */ /* 0x000f24000c1e1900 */
[----:B0-----:R-:W-:Y:S02]  /*0b90*/  FFMA R12, R12, R5, R7 ;  /* 0x000000050c0c7223 */ /* 0x001fe40000000007 */
[----:B------:R-:W5:Y:S02]  /*0ba0*/  LDG.E R5, desc[UR8][R28.64+0x38] ;  /* 0x000038081c057981 */ /* 0x000f64000c1e1900 */
[----:B-1----:R-:W-:Y:S02]  /*0bb0*/  FFMA R19, R19, R18, R12 ;  /* 0x0000001213137223 */ /* 0x002fe4000000000c */
[----:B------:R-:W3:Y:S02]  /*0bc0*/  LDG.E R12, desc[UR8][R28.64+0x24] ;  /* 0x000024081c0c7981 */ /* 0x000ee4000c1e1900 */
[----:B------:R-:W-:-:S02]  /*0bd0*/  FFMA R22, R22, R13, R19 ;  /* 0x0000000d16167223 */ /* 0x000fc40000000013 */
[----:B------:R-:W5:Y:S02]  /*0be0*/  LDG.E R9, desc[UR8][R28.64+0x3c] ;  /* 0x00003c081c097981 */ /* 0x000f64000c1e1900 */
[----:B------:R-:W-:Y:S02]  /*0bf0*/  FFMA R21, R21, R6, R22 ;  /* 0x0000000615157223 */ /* 0x000fe40000000016 */
[----:B------:R-:W2:Y:S04]  /*0c00*/  LDS R6, [R3+0x20] ;  /* 0x0000200003067984 */ /* 0x000ea80000000800 */
[----:B------:R-:W3:Y:S04]  /*0c10*/  LDS R7, [R3+0x1c] ;  /* 0x00001c0003077984 */ /* 0x000ee80000000800 */
[----:B------:R-:W0:Y:S04]  /*0c20*/  LDS R13, [R3+0x18] ;  /* 0x00001800030d7984 */ /* 0x000e280000000800 */
[----:B------:R-:W1:Y:S04]  /*0c30*/  LDS R20, [R3+0x10] ;  /* 0x0000100003147984 */ /* 0x000e680000000800 */
[----:B------:R-:W4:Y:S04]  /*0c40*/  LDS R10, [R3+0xc] ;  /* 0x00000c00030a7984 */ /* 0x000f280000000800 */
[----:B------:R-:W5:Y:S04]  /*0c50*/  LDS R8, [R3+0x8] ;  /* 0x0000080003087984 */ /* 0x000f680000000800 */
[----:B------:R-:W5:Y:S01]  /*0c60*/  LDS R22, [R3+0x4] ;  /* 0x0000040003167984 */ /* 0x000f620000000800 */
[----:B------:R-:W-:-:S05]  /*0c70*/  IADD3 R19, PT, PT, R0, -0x1830, RZ ;  /* 0xffffe7d000137810 */ /* 0x000fca0007ffe0ff */
[--C-:B------:R-:W-:Y:S01]  /*0c80*/  IMAD.WIDE.U32 R18, R19, 0x4, R14.reuse ;  /* 0x0000000413127825 */ /* 0x100fe200078e000e */
[----:B------:R-:W-:Y:S03]  /*0c90*/  BAR.SYNC.DEFER_BLOCKING 0x0 ;  /* 0x0000000000007b1d */ /* 0x000fe60000010000 */
[----:B------:R-:W-:-:S03]  /*0ca0*/  IMAD.WIDE.U32 R14, R26, 0x4, R14 ;  /* 0x000000041a0e7825 */ /* 0x000fc600078e000e */
[----:B------:R-:W4:Y:S04]  /*0cb0*/  LDG.E R29, desc[UR8][R18.64] ;  /* 0x00000008121d7981 */ /* 0x000f28000c1e1900 */
[----:B------:R-:W3:Y:S01]  /*0cc0*/  LDG.E R15, desc[UR8][R14.64] ;  /* 0x000000080e0f7981 */ /* 0x000ee2000c1e1900 */
[----:B------:R-:W-:-:S05]  /*0cd0*/  IADD3 R26, PT, PT, R2, 0x30, RZ ;  /* 0x00000030021a7810 */ /* 0x000fca0007ffe0ff */
[----:B------:R-:W-:-:S04]  /*0ce0*/  IMAD.WIDE.U32 R16, R26, 0x4, R16 ;  /* 0x000000041a107825 */ /* 0x000fc800078e0010 */
[----:B--2---:R-:W-:Y:S01]  /*0cf0*/  FFMA R21, R6, R25, R21 ;  /* 0x0000001906157223 */ /* 0x004fe20000000015 */
[----:B----4-:R-:W-:Y:S04]  /*0d00*/  STS [R3], R29 ;  /* 0x0000001d03007388 */ /* 0x010fe80000000800 */
[----:B---3--:R2:W-:Y:S01]  /*0d10*/  STS [R3+0x40], R15 ;  /* 0x0000400f03007388 */ /* 0x0085e20000000800 */
[----:B------:R-:W-:Y:S06]  /*0d20*/  BAR.SYNC.DEFER_BLOCKING 0x0 ;  /* 0x0000000000007b1d */ /* 0x000fec0000010000 */
[----:B------:R-:W3:Y:S04]  /*0d30*/  LDG.E R28, desc[UR8][R16.64] ;  /* 0x00000008101c7981 */ /* 0x000ee8000c1e1900 */
[----:B------:R-:W4:Y:S04]  /*0d40*/  LDG.E R26, desc[UR8][R16.64+0x4] ;  /* 0x00000408101a7981 */ /* 0x000f28000c1e1900 */
[----:B------:R-:W4:Y:S04]  /*0d50*/  LDG.E R19, desc[UR8][R16.64+0x8] ;  /* 0x0000080810137981 */ /* 0x000f28000c1e1900 */
[----:B------:R-:W4:Y:S04]  /*0d60*/  LDG.E R18, desc[UR8][R16.64+0xc] ;  /* 0x00000c0810127981 */ /* 0x000f28000c1e1900 */
[----:B------:R-:W4:Y:S01]  /*0d70*/  LDG.E R14, desc[UR8][R16.64+0x10] ;  /* 0x00001008100e7981 */ /* 0x000f22000c1e1900 */
[----:B------:R-:W-:-:S03]  /*0d80*/  FFMA R12, R7, R12, R21 ;  /* 0x0000000c070c7223 */ /* 0x000fc60000000015 */
[----:B------:R-:W4:Y:S01]  /*0d90*/  LDG.E R6, desc[UR8][R16.64+0x14] ;  /* 0x0000140810067981 */ /* 0x000f22000c1e1900 */
[----:B0-----:R-:W-:-:S03]  /*0da0*/  FFMA R13, R13, R4, R12 ;  /* 0x000000040d0d7223 */ /* 0x001fc6000000000c */
[----:B------:R-:W4:Y:S04]  /*0db0*/  LDG.E R7, desc[UR8][R16.64+0x18] ;  /* 0x0000180810077981 */ /* 0x000f28000c1e1900 */
[----:B------:R-:W4:Y:S04]  /*0dc0*/  LDG.E R12, desc[UR8][R16.64+0x1c] ;  /* 0x00001c08100c7981 */ /* 0x000f28000c1e1900 */
[----:B------:R-:W4:Y:S01]  /*0dd0*/  LDG.E R4, desc[UR8][R16.64+0x20] ;  /* 0x0000200810047981 */ /* 0x000f22000c1e1900 */
[----:B------:R-:W-:-:S03]  /*0de0*/  FFMA R27, R24, R27, R13 ;  /* 0x0000001b181b7223 */ /* 0x000fc6000000000d */
[----:B--2---:R-:W2:Y:S04]  /*0df0*/  LDG.E R15, desc[UR8][R16.64+0x24] ;  /* 0x00002408100f7981 */ /* 0x004ea8000c1e1900 */
[----:B------:R-:W2:Y:S01]  /*0e00*/  LDG.E R13, desc[UR8][R16.64+0x28] ;  /* 0x00002808100d7981 */ /* 0x000ea2000c1e1900 */
[----:B-1----:R-:W-:-:S03]  /*0e10*/  FFMA R23, R20, R23, R27 ;  /* 0x0000001714177223 */ /* 0x002fc6000000001b */
[----:B------:R-:W2:Y:S01]  /*0e20*/  LDG.E R21, desc[UR8][R16.64+0x2c] ;  /* 0x00002c0810157981 */ /* 0x000ea2000c1e1900 */
[----:B------:R-:W-:-:S03]  /*0e30*/  FFMA R27, R10, R11, R23 ;  /* 0x0000000b0a1b7223 */ /* 0x000fc60000000017 */
[----:B------:R-:W2:Y:S04]  /*0e40*/  LDG.E R20, desc[UR8][R16.64+0x30] ;  /* 0x0000300810147981 */ /* 0x000ea8000c1e1900 */
[----:B------:R-:W2:Y:S04]  /*0e50*/  LDG.E R11, desc[UR8][R16.64+0x34] ;  /* 0x00003408100b7981 */ /* 0x000ea8000c1e1900 */
[----:B------:R-:W2:Y:S04]  /*0e60*/  LDG.E R10, desc[UR8][R16.64+0x38] ;  /* 0x00003808100a7981 */ /* 0x000ea8000c1e1900 */
[----:B------:R0:W2:Y:S04]  /*0e70*/  LDG.E R23, desc[UR8][R16.64+0x3c] ;  /* 0x00003c0810177981 */ /* 0x0000a8000c1e1900 */
[----:B------:R-:W3:Y:S01]  /*0e80*/  LDS R25, [R3+0x40] ;  /* 0x0000400003197984 */ /* 0x000ee20000000800 */
[----:B-----5:R-:W-:-:S03]  /*0e90*/  FFMA R5, R8, R5, R27 ;  /* 0x0000000508057223 */ /* 0x020fc6000000001b */
[----:B------:R-:W4:Y:S04]  /*0ea0*/  LDS R27, [R3+0x3c] ;  /* 0x00003c00031b7984 */ /* 0x000f280000000800 */
[----:B------:R-:W1:Y:S01]  /*0eb0*/  LDS R8, [R3+0x38] ;  /* 0x0000380003087984 */ /* 0x000e620000000800 */
[----:B------:R-:W-:-:S03]  /*0ec0*/  FFMA R22, R22, R9, R5 ;  /* 0x0000000916167223 */ /* 0x000fc60000000005 */
[----:B------:R-:W5:Y:S04]  /*0ed0*/  LDS R9, [R3+0x34] ;  /* 0x0000340003097984 */ /* 0x000f680000000800 */
[----:B------:R-:W5:Y:S04]  /*0ee0*/  LDS R5, [R3+0x30] ;  /* 0x0000300003057984 */ /* 0x000f680000000800 */
[----:B0-----:R-:W-:Y:S04]  /*0ef0*/  LDS R17, [R3+0x20] ;  /* 0x0000200003117984 */ /* 0x001fe80000000800 */
[----:B------:R-:W-:Y:S01]  /*0f00*/  LDS R16, [R3+0x18] ;  /* 0x0000180003107984 */ /* 0x000fe20000000800 */
[----:B------:R-:W-:-:S04]  /*0f10*/  UIADD3 UR5, UPT, UPT, UR5, 0x4, URZ ;  /* 0x0000000405057890 */ /* 0x000fc8000fffe0ff */
[----:B------:R-:W-:Y:S01]  /*0f20*/  UISETP.GE.AND UP1, UPT, UR5, -0x3, UPT ;  /* 0xfffffffd0500788c */ /* 0x000fe2000bf26270 */
[----:B------:R-:W-:Y:S02]  /*0f30*/  IADD3 R0, PT, PT, R0, -0x2040, RZ ;  /* 0xffffdfc000007810 */ /* 0x000fe40007ffe0ff */
[----:B------:R-:W-:Y:S01]  /*0f40*/  IADD3 R2, PT, PT, R2, 0x40, RZ ;  /* 0x0000004002027810 */ /* 0x000fe20007ffe0ff */
[----:B---3--:R-:W-:Y:S02]  /*0f50*/  FFMA R28, R25, R28, R22 ;  /* 0x0000001c191c7223 */ /* 0x008fe40000000016 */
[----:B------:R-:W0:Y:S04]  /*0f60*/  LDS R25, [R3+0x2c] ;  /* 0x00002c0003197984 */ /* 0x000e280000000800 */
[----:B------:R-:W3:Y:S01]  /*0f70*/  LDS R22, [R3+0x28] ;  /* 0x0000280003167984 */ /* 0x000ee20000000800 */
[----:B----4-:R-:W-:-:S03]  /*0f80*/  FFMA R29, R27, R26, R28 ;  /* 0x0000001a1b1d7223 */ /* 0x010fc6000000001c */
[----:B------:R-:W4:Y:S01]  /*0f90*/  LDS R27, [R3+0x24] ;  /* 0x00002400031b7984 */ /* 0x000f220000000800 */
[----:B-1----:R-:W-:-:S03]  /*0fa0*/  FFMA R24, R8, R19, R29 ;  /* 0x0000001308187223 */ /* 0x002fc6000000001d */
[----:B------:R-:W2:Y:S01]  /*0fb0*/  LDS R8, [R3+0x1c] ;  /* 0x00001c0003087984 */ /* 0x000ea20000000800 */
[----:B-----5:R-:W-:-:S03]  /*0fc0*/  FFMA R24, R9, R18, R24 ;  /* 0x0000001209187223 */ /* 0x020fc60000000018 */
[----:B------:R-:W1:Y:S01]  /*0fd0*/  LDS R18, [R3+0x14] ;  /* 0x0000140003127984 */ /* 0x000e620000000800 */
[----:B------:R-:W-:-:S03]  /*0fe0*/  FFMA R24, R5, R14, R24 ;  /* 0x0000000e05187223 */ /* 0x000fc60000000018 */
[----:B------:R-:W5:Y:S04]  /*0ff0*/  LDS R9, [R3+0x10] ;  /* 0x0000100003097984 */ /* 0x000f680000000800 */
[----:B------:R-:W5:Y:S04]  /*1000*/  LDS R14, [R3+0xc] ;  /* 0x00000c00030e7984 */ /* 0x000f680000000800 */
[----:B------:R-:W5:Y:S01]  /*1010*/  LDS R5, [R3+0x8] ;  /* 0x0000080003057984 */ /* 0x000f620000000800 */
[----:B0-----:R-:W-:-:S03]  /*1020*/  FFMA R25, R25, R6, R24 ;  /* 0x0000000619197223 */ /* 0x001fc60000000018 */
[----:B------:R-:W0:Y:S01]  /*1030*/  LDS R6, [R3+0x4] ;  /* 0x0000040003067984 */ /* 0x000e220000000800 */
[----:B---3--:R-:W-:-:S04]  /*1040*/  FFMA R22, R22, R7, R25 ;  /* 0x0000000716167223 */ /* 0x008fc80000000019 */
[----:B----4-:R-:W-:-:S04]  /*1050*/  FFMA R12, R27, R12, R22 ;  /* 0x0000000c1b0c7223 */ /* 0x010fc80000000016 */
[----:B------:R-:W-:-:S04]  /*1060*/  FFMA R17, R17, R4, R12 ;  /* 0x0000000411117223 */ /* 0x000fc8000000000c */
[----:B--2---:R-:W-:-:S04]  /*1070*/  FFMA R15, R8, R15, R17 ;  /* 0x0000000f080f7223 */ /* 0x004fc80000000011 */
[----:B------:R-:W-:-:S04]  /*1080*/  FFMA R13, R16, R13, R15 ;  /* 0x0000000d100d7223 */ /* 0x000fc8000000000f */
[----:B-1----:R-:W-:-:S04]  /*1090*/  FFMA R18, R18, R21, R13 ;  /* 0x0000001512127223 */ /* 0x002fc8000000000d */
[----:B-----5:R-:W-:-:S04]  /*10a0*/  FFMA R9, R9, R20, R18 ;  /* 0x0000001409097223 */ /* 0x020fc80000000012 */
[----:B------:R-:W-:-:S04]  /*10b0*/  FFMA R14, R14, R11, R9 ;  /* 0x0000000b0e0e7223 */ /* 0x000fc80000000009 */
[----:B------:R-:W-:-:S04]  /*10c0*/  FFMA R5, R5, R10, R14 ;  /* 0x0000000a05057223 */ /* 0x000fc8000000000e */
[----:B0-----:R-:W-:Y:S01]  /*10d0*/  FFMA R6, R6, R23, R5 ;  /* 0x0000001706067223 */ /* 0x001fe20000000005 */
[----:B------:R-:W-:Y:S06]  /*10e0*/  BAR.SYNC.DEFER_BLOCKING 0x0 ;  /* 0x0000000000007b1d */ /* 0x000fec0000010000 */
[----:B------:R-:W-:Y:S05]  /*10f0*/  BRA.U !UP1, `(.L_x_3) ;  /* 0xfffffff1092c7547 */ /* 0x000fea000b83ffff */
.L_x_2:
[----:B------:R-:W-:-:S04]  /*1100*/  UIADD3 UR4, UPT, UPT, -UR5, URZ, URZ ;  /* 0x000000ff05047290 */ /* 0x000fc8000fffe1ff */
[----:B------:R-:W-:-:S09]  /*1110*/  UISETP.GT.AND UP1, UPT, UR4, 0x1, UPT ;  /* 0x000000010400788c */ /* 0x000fd2000bf24270 */
[----:B------:R-:W-:Y:S05]  /*1120*/  BRA.U !UP1, `(.L_x_4) ;  /* 0x0000000509f07547 */ /* 0x000fea000b800000 */
        /* <DEDUP_REMOVED lines=31> */
[----:B------:R-:W2:Y:S02]  /*1320*/  LDS R6, [R3+0x20] ;  /* 0x0000200003067984 */ /* 0x000ea40000000800 */
[----:B---3--:R-:W-:Y:S01]  /*1330*/  FFMA R11, R18, R19, R11 ;  /* 0x00000013120b7223 */ /* 0x008fe2000000000b */
[----:B------:R-:W-:Y:S01]  /*1340*/  IADD3 R19, PT, PT, R0, -0x810, RZ ;  /* 0xfffff7f000137810 */ /* 0x000fe20007ffe0ff */
[----:B------:R-:W-:Y:S02]  /*1350*/  LDS R13, [R3+0x18] ;  /* 0x00001800030d7984 */ /* 0x000fe40000000800 */
[----:B----4-:R-:W-:Y:S02]  /*1360*/  FFMA R11, R20, R22, R11 ;  /* 0x00000016140b7223 */ /* 0x010fe4000000000b */
[----:B------:R-:W-:Y:S02]  /*1370*/  LDS R20, [R3+0x10] ;  /* 0x0000100003147984 */ /* 0x000fe40000000800 */
[----:B-----5:R-:W-:-:S02]  /*1380*/  FFMA R24, R24, R23, R11 ;  /* 0x0000001718187223 */ /* 0x020fc4000000000b */
[----:B------:R-:W3:Y:S02]  /*1390*/  LDG.E R23, desc[UR8][R28.64+0x30] ;  /* 0x000030081c177981 */ /* 0x000ee4000c1e1900 */
[----:B0-----:R-:W-:Y:S02]  /*13a0*/  FFMA R12, R9, R12, R24 ;  /* 0x0000000c090c7223 */ /* 0x001fe40000000018 */
[----:B------:R-:W4:Y:S02]  /*13b0*/  LDG.E R11, desc[UR8][R28.64+0x34] ;  /* 0x000034081c0b7981 */ /* 0x000f24000c1e1900 */
[----:B-1----:R-:W-:Y:S02]  /*13c0*/  FFMA R7, R7, R10, R12 ;  /* 0x0000000a07077223 */ /* 0x002fe4000000000c */
[----:B------:R-:W5:Y:S02]  /*13d0*/  LDG.E R12, desc[UR8][R28.64+0x24] ;  /* 0x000024081c0c7981 */ /* 0x000f64000c1e1900 */
[----:B------:R-:W-:-:S02]  /*13e0*/  FFMA R7, R4, R5, R7 ;  /* 0x0000000504077223 */ /* 0x000fc40000000007 */
[----:B------:R-:W3:Y:S02]  /*13f0*/  LDG.E R4, desc[UR8][R28.64+0x28] ;  /* 0x000028081c047981 */ /* 0x000ee4000c1e1900 */
[----:B------:R-:W-:Y:S02]  /*1400*/  FFMA R21, R8, R21, R7 ;  /* 0x0000001508157223 */ /* 0x000fe40000000007 */
[----:B------:R-:W4:Y:S04]  /*1410*/  LDG.E R5, desc[UR8][R28.64+0x38] ;  /* 0x000038081c057981 */ /* 0x000f28000c1e1900 */
[----:B------:R-:W4:Y:S04]  /*1420*/  LDG.E R9, desc[UR8][R28.64+0x3c] ;  /* 0x00003c081c097981 */ /* 0x000f28000c1e1900 */
[----:B------:R-:W5:Y:S04]  /*1430*/  LDS R7, [R3+0x1c] ;  /* 0x00001c0003077984 */ /* 0x000f680000000800 */
[----:B------:R-:W0:Y:S04]  /*1440*/  LDS R24, [R3+0x14] ;  /* 0x0000140003187984 */ /* 0x000e280000000800 */
[----:B------:R-:W4:Y:S04]  /*1450*/  LDS R10, [R3+0xc] ;  /* 0x00000c00030a7984 */ /* 0x000f280000000800 */
[----:B------:R-:W1:Y:S04]  /*1460*/  LDS R8, [R3+0x8] ;  /* 0x0000080003087984 */ /* 0x000e680000000800 */
[----:B------:R-:W1:Y:S01]  /*1470*/  LDS R22, [R3+0x4] ;  /* 0x0000040003167984 */ /* 0x000e620000000800 */
[--C-:B------:R-:W-:Y:S01]  /*1480*/  IMAD.WIDE.U32 R18, R19, 0x4, R14.reuse ;  /* 0x0000000413127825 */ /* 0x100fe200078e000e */
[----:B------:R-:W-:Y:S03]  /*1490*/  BAR.SYNC.DEFER_BLOCKING 0x0 ;  /* 0x0000000000007b1d */ /* 0x000fe60000010000 */
[----:B------:R-:W-:-:S03]  /*14a0*/  IMAD.WIDE.U32 R14, R26, 0x4, R14 ;  /* 0x000000041a0e7825 */ /* 0x000fc600078e000e */
[----:B------:R-:W5:Y:S04]  /*14b0*/  LDG.E R29, desc[UR8][R18.64] ;  /* 0x00000008121d7981 */ /* 0x000f68000c1e1900 */
[----:B------:R-:W3:Y:S01]  /*14c0*/  LDG.E R15, desc[UR8][R14.64] ;  /* 0x000000080e0f7981 */ /* 0x000ee2000c1e1900 */
[----:B------:R-:W-:-:S05]  /*14d0*/  IADD3 R26, PT, PT, R2, 0x10, RZ ;  /* 0x00000010021a7810 */ /* 0x000fca0007ffe0ff */
[----:B------:R-:W-:-:S04]  /*14e0*/  IMAD.WIDE.U32 R16, R26, 0x4, R16 ;  /* 0x000000041a107825 */ /* 0x000fc800078e0010 */
[----:B--2---:R-:W-:Y:S01]  /*14f0*/  FFMA R21, R6, R25, R21 ;  /* 0x0000001906157223 */ /* 0x004fe20000000015 */
[----:B-----5:R-:W-:Y:S04]  /*1500*/  STS [R3], R29 ;  /* 0x0000001d03007388 */ /* 0x020fe80000000800 */
[----:B---3--:R2:W-:Y:S01]  /*1510*/  STS [R3+0x40], R15 ;  /* 0x0000400f03007388 */ /* 0x0085e20000000800 */
[----:B------:R-:W-:Y:S06]  /*1520*/  BAR.SYNC.DEFER_BLOCKING 0x0 ;  /* 0x0000000000007b1d */ /* 0x000fec0000010000 */
[----:B------:R-:W3:Y:S04]  /*1530*/  LDG.E R28, desc[UR8][R16.64] ;  /* 0x00000008101c7981 */ /* 0x000ee8000c1e1900 */
[----:B------:R-:W5:Y:S04]  /*1540*/  LDG.E R26, desc[UR8][R16.64+0x4] ;  /* 0x00000408101a7981 */ /* 0x000f68000c1e1900 */
[----:B------:R-:W5:Y:S04]  /*1550*/  LDG.E R19, desc[UR8][R16.64+0x8] ;  /* 0x0000080810137981 */ /* 0x000f68000c1e1900 */
[----:B------:R-:W5:Y:S04]  /*1560*/  LDG.E R18, desc[UR8][R16.64+0xc] ;  /* 0x00000c0810127981 */ /* 0x000f68000c1e1900 */
[----:B------:R-:W5:Y:S01]  /*1570*/  LDG.E R14, desc[UR8][R16.64+0x10] ;  /* 0x00001008100e7981 */ /* 0x000f62000c1e1900 */
[----:B------:R-:W-:-:S03]  /*1580*/  FFMA R12, R7, R12, R21 ;  /* 0x0000000c070c7223 */ /* 0x000fc60000000015 */
[----:B------:R-:W5:Y:S01]  /*1590*/  LDG.E R6, desc[UR8][R16.64+0x14] ;  /* 0x0000140810067981 */ /* 0x000f62000c1e1900 */
[----:B------:R-:W-:-:S03]  /*15a0*/  FFMA R13, R13, R4, R12 ;  /* 0x000000040d0d7223 */ /* 0x000fc6000000000c */
[----:B------:R-:W5:Y:S04]  /*15b0*/  LDG.E R7, desc[UR8][R16.64+0x18] ;  /* 0x0000180810077981 */ /* 0x000f68000c1e1900 */
[----:B------:R-:W5:Y:S04]  /*15c0*/  LDG.E R12, desc[UR8][R16.64+0x1c] ;  /* 0x00001c08100c7981 */ /* 0x000f68000c1e1900 */
[----:B------:R-:W5:Y:S01]  /*15d0*/  LDG.E R4, desc[UR8][R16.64+0x20] ;  /* 0x0000200810047981 */ /* 0x000f62000c1e1900 */
[----:B0-----:R-:W-:-:S03]  /*15e0*/  FFMA R27, R24, R27, R13 ;  /* 0x0000001b181b7223 */ /* 0x001fc6000000000d */
[----:B--2---:R-:W2:Y:S04]  /*15f0*/  LDG.E R15, desc[UR8][R16.64+0x24] ;  /* 0x00002408100f7981 */ /* 0x004ea8000c1e1900 */
[----:B------:R-:W2:Y:S01]  /*1600*/  LDG.E R13, desc[UR8][R16.64+0x28] ;  /* 0x00002808100d7981 */ /* 0x000ea2000c1e1900 */
[----:B------:R-:W-:-:S03]  /*1610*/  FFMA R23, R20, R23, R27 ;  /* 0x0000001714177223 */ /* 0x000fc6000000001b */
[----:B------:R-:W2:Y:S01]  /*1620*/  LDG.E R21, desc[UR8][R16.64+0x2c] ;  /* 0x00002c0810157981 */ /* 0x000ea2000c1e1900 */
[----:B----4-:R-:W-:-:S03]  /*1630*/  FFMA R27, R10, R11, R23 ;  /* 0x0000000b0a1b7223 */ /* 0x010fc60000000017 */
[----:B------:R-:W4:Y:S04]  /*1640*/  LDG.E R20, desc[UR8][R16.64+0x30] ;  /* 0x0000300810147981 */ /* 0x000f28000c1e1900 */
[----:B------:R-:W4:Y:S04]  /*1650*/  LDG.E R11, desc[UR8][R16.64+0x34] ;  /* 0x00003408100b7981 */ /* 0x000f28000c1e1900 */
[----:B------:R-:W4:Y:S04]  /*1660*/  LDG.E R10, desc[UR8][R16.64+0x38] ;  /* 0x00003808100a7981 */ /* 0x000f28000c1e1900 */
[----:B------:R0:W4:Y:S04]  /*1670*/  LDG.E R23, desc[UR8][R16.64+0x3c] ;  /* 0x00003c0810177981 */ /* 0x000128000c1e1900 */
[----:B------:R-:W3:Y:S01]  /*1680*/  LDS R25, [R3+0x40] ;  /* 0x0000400003197984 */ /* 0x000ee20000000800 */
[----:B-1----:R-:W-:-:S03]  /*1690*/  FFMA R5, R8, R5, R27 ;  /* 0x0000000508057223 */ /* 0x002fc6000000001b */
[----:B------:R-:W5:Y:S04]  /*16a0*/  LDS R27, [R3+0x3c] ;  /* 0x00003c00031b7984 */ /* 0x000f680000000800 */
[----:B------:R-:W1:Y:S01]  /*16b0*/  LDS R8, [R3+0x38] ;  /* 0x0000380003087984 */ /* 0x000e620000000800 */
[----:B------:R-:W-:-:S03]  /*16c0*/  FFMA R22, R22, R9, R5 ;  /* 0x0000000916167223 */ /* 0x000fc60000000005 */
[----:B------:R-:W1:Y:S04]  /*16d0*/  LDS R9, [R3+0x34] ;  /* 0x0000340003097984 */ /* 0x000e680000000800 */
[----:B------:R-:W1:Y:S04]  /*16e0*/  LDS R5, [R3+0x30] ;  /* 0x0000300003057984 */ /* 0x000e680000000800 */
[----:B0-----:R-:W-:Y:S04]  /*16f0*/  LDS R17, [R3+0x20] ;  /* 0x0000200003117984 */ /* 0x001fe80000000800 */
[----:B------:R-:W-:Y:S01]  /*1700*/  LDS R16, [R3+0x18] ;  /* 0x0000180003107984 */ /* 0x000fe20000000800 */
[----:B------:R-:W-:-:S02]  /*1710*/  IADD3 R0, PT, PT, R0, -0x1020, RZ ;  /* 0xffffefe000007810 */ /* 0x000fc40007ffe0ff */
[----:B------:R-:W-:Y:S01]  /*1720*/  IADD3 R2, PT, PT, R2, 0x20, RZ ;  /* 0x0000002002027810 */ /* 0x000fe20007ffe0ff */
[----:B------:R-:W-:Y:S02]  /*1730*/  UIADD3 UR5, UPT, UPT, UR5, 0x2, URZ ;  /* 0x0000000205057890 */ /* 0x000fe4000fffe0ff */
[----:B------:R-:W-:Y:S01]  /*1740*/  UPLOP3.LUT UP0, UPT, UPT, UPT, UPT, 0x40, 0x4 ;  /* 0x000000000004789c */ /* 0x000fe20003f0e870 */
[----:B---3--:R-:W-:Y:S02]  /*1750*/  FFMA R28, R25, R28, R22 ;  /* 0x0000001c191c7223 */ /* 0x008fe40000000016 */
[----:B------:R-:W0:Y:S04]  /*1760*/  LDS R25, [R3+0x2c] ;  /* 0x00002c0003197984 */ /* 0x000e280000000800 */
[----:B------:R-:W3:Y:S01]  /*1770*/  LDS R22, [R3+0x28] ;  /* 0x0000280003167984 */ /* 0x000ee20000000800 */
[----:B-----5:R-:W-:-:S03]  /*1780*/  FFMA R29, R27, R26, R28 ;  /* 0x0000001a1b1d7223 */ /* 0x020fc6000000001c */
[----:B------:R-:W5:Y:S01]  /*1790*/  LDS R27, [R3+0x24] ;  /* 0x00002400031b7984 */ /* 0x000f620000000800 */
[----:B-1----:R-:W-:-:S03]  /*17a0*/  FFMA R24, R8, R19, R29 ;  /* 0x0000001308187223 */ /* 0x002fc6000000001d */
[----:B------:R-:W2:Y:S01]  /*17b0*/  LDS R8, [R3+0x1c] ;  /* 0x00001c0003087984 */ /* 0x000ea20000000800 */
[----:B------:R-:W-:-:S03]  /*17c0*/  FFMA R24, R9, R18, R24 ;  /* 0x0000001209187223 */ /* 0x000fc60000000018 */
[----:B------:R-:W1:Y:S01]  /*17d0*/  LDS R18, [R3+0x14] ;  /* 0x0000140003127984 */ /* 0x000e620000000800 */
[----:B------:R-:W-:-:S03]  /*17e0*/  FFMA R24, R5, R14, R24 ;  /* 0x0000000e05187223 */ /* 0x000fc60000000018 */
[----:B------:R-:W4:Y:S04]  /*17f0*/  LDS R9, [R3+0x10] ;  /* 0x0000100003097984 */ /* 0x000f280000000800 */
[----:B------:R-:W4:Y:S04]  /*1800*/  LDS R14, [R3+0xc] ;  /* 0x00000c00030e7984 */ /* 0x000f280000000800 */
[----:B------:R-:W4:Y:S01]  /*1810*/  LDS R5, [R3+0x8] ;  /* 0x0000080003057984 */ /* 0x000f220000000800 */
[----:B0-----:R-:W-:-:S03]  /*1820*/  FFMA R25, R25, R6, R24 ;  /* 0x0000000619197223 */ /* 0x001fc60000000018 */
[----:B------:R-:W0:Y:S01]  /*1830*/  LDS R6, [R3+0x4] ;  /* 0x0000040003067984 */ /* 0x000e220000000800 */
[----:B---3--:R-:W-:-:S04]  /*1840*/  FFMA R22, R22, R7, R25 ;  /* 0x0000000716167223 */ /* 0x008fc80000000019 */
[----:B-----5:R-:W-:-:S04]  /*1850*/  FFMA R12, R27, R12, R22 ;  /* 0x0000000c1b0c7223 */ /* 0x020fc80000000016 */
[----:B------:R-:W-:-:S04]  /*1860*/  FFMA R17, R17, R4, R12 ;  /* 0x0000000411117223 */ /* 0x000fc8000000000c */
[----:B--2---:R-:W-:-:S04]  /*1870*/  FFMA R15, R8, R15, R17 ;  /* 0x0000000f080f7223 */ /* 0x004fc80000000011 */
[----:B------:R-:W-:-:S04]  /*1880*/  FFMA R13, R16, R13, R15 ;  /* 0x0000000d100d7223 */ /* 0x000fc8000000000f */
[----:B-1----:R-:W-:-:S04]  /*1890*/  FFMA R18, R18, R21, R13 ;  /* 0x0000001512127223 */ /* 0x002fc8000000000d */
[----:B----4-:R-:W-:-:S04]  /*18a0*/  FFMA R9, R9, R20, R18 ;  /* 0x0000001409097223 */ /* 0x010fc80000000012 */
[----:B------:R-:W-:-:S04]  /*18b0*/  FFMA R14, R14, R11, R9 ;  /* 0x0000000b0e0e7223 */ /* 0x000fc80000000009 */
[----:B------:R-:W-:-:S04]  /*18c0*/  FFMA R5, R5, R10, R14 ;  /* 0x0000000a05057223 */ /* 0x000fc8000000000e */
[----:B0-----:R-:W-:Y:S01]  /*18d0*/  FFMA R6, R6, R23, R5 ;  /* 0x0000001706067223 */ /* 0x001fe20000000005 */
[----:B------:R-:W-:Y:S06]  /*18e0*/  BAR.SYNC.DEFER_BLOCKING 0x0 ;  /* 0x0000000000007b1d */ /* 0x000fec0000010000 */
.L_x_4:
[----:B------:R-:W-:-:S09]  /*18f0*/  UISETP.NE.OR UP0, UPT, UR5, URZ, UP0 ;  /* 0x000000ff0500728c */ /* 0x000fd20008705670 */
[----:B------:R-:W-:Y:S05]  /*1900*/  BRA.U !UP0, `(.L_x_0) ;  /* 0x0000000508047547 */ /* 0x000fea000b800000 */
.L_x_1:
[----:B------:R-:W0:Y:S01]  /*1910*/  LDC.64 R4, c[0x0][0x380] ;  /* 0x0000e000ff047b82 */ /* 0x000e220000000a00 */
[C---:B------:R-:W-:Y:S01]  /*1920*/  IADD3 R11, PT, PT, R0.reuse, 0x10, RZ ;  /* 0x00000010000b7810 */ /* 0x040fe20007ffe0ff */
[----:B0-----:R-:W-:-:S04]  /*1930*/  IMAD.WIDE.U32 R8, R0, 0x4, R4 ;  /* 0x0000000400087825 */ /* 0x001fc800078e0004 */
[----:B------:R-:W-:Y:S02]  /*1940*/  IMAD.WIDE.U32 R10, R11, 0x4, R4 ;  /* 0x000000040b0a7825 */ /* 0x000fe400078e0004 */
[----:B------:R-:W2:Y:S01]  /*1950*/  LDG.E R8, desc[UR8][R8.64] ;  /* 0x0000000808087981 */ /* 0x000ea2000c1e1900 */
[----:B------:R-:W0:Y:S03]  /*1960*/  LDC.64 R4, c[0x0][0x388] ;  /* 0x0000e200ff047b82 */ /* 0x000e260000000a00 */
[----:B------:R-:W3:Y:S01]  /*1970*/  LDG.E R10, desc[UR8][R10.64] ;  /* 0x000000080a0a7981 */ /* 0x000ee2000c1e1900 */
[----:B0-----:R-:W-:-:S03]  /*1980*/  IMAD.WIDE.U32 R4, R2, 0x4, R4 ;  /* 0x0000000402047825 */ /* 0x001fc600078e0004 */
[----:B--2---:R-:W-:Y:S04]  /*1990*/  STS [R3], R8 ;  /* 0x0000000803007388 */ /* 0x004fe80000000800 */
[----:B---3--:R0:W-:Y:S01]  /*19a0*/  STS [R3+0x40], R10 ;  /* 0x0000400a03007388 */ /* 0x0081e20000000800 */
        /* <DEDUP_REMOVED lines=14> */
[----:B0-----:R-:W5:Y:S04]  /*1a90*/  LDG.E R10, desc[UR8][R4.64+0x34] ;  /* 0x00003408040a7981 */ /* 0x001f68000c1e1900 */
[----:B------:R-:W5:Y:S04]  /*1aa0*/  LDG.E R8, desc[UR8][R4.64+0x38] ;  /* 0x0000380804087981 */ /* 0x000f68000c1e1900 */
[----:B------:R0:W5:Y:S01]  /*1ab0*/  LDG.E R19, desc[UR8][R4.64+0x3c] ;  /* 0x00003c0804137981 */ /* 0x000162000c1e1900 */
[----:B------:R-:W-:Y:S01]  /*1ac0*/  UIADD3 UR5, UPT, UPT, UR5, 0x1, URZ ;  /* 0x0000000105057890 */ /* 0x000fe2000fffe0ff */
[----:B------:R-:W-:-:S02]  /*1ad0*/  IADD3 R0, PT, PT, R0, -0x810, RZ ;  /* 0xfffff7f000007810 */ /* 0x000fc40007ffe0ff */
[----:B------:R-:W2:Y:S01]  /*1ae0*/  LDS R27, [R3+0x40] ;  /* 0x00004000031b7984 */ /* 0x000ea20000000800 */
[----:B------:R-:W-:Y:S01]  /*1af0*/  UISETP.NE.AND UP0, UPT, UR5, URZ, UPT ;  /* 0x000000ff0500728c */ /* 0x000fe2000bf05270 */
[----:B------:R-:W-:Y:S02]  /*1b00*/  IADD3 R2, PT, PT, R2, 0x10, RZ ;  /* 0x0000001002027810 */ /* 0x000fe40007ffe0ff */
[----:B------:R-:W3:Y:S04]  /*1b10*/  LDS R26, [R3+0x3c] ;  /* 0x00003c00031a7984 */ /* 0x000ee80000000800 */
[----:B------:R-:W4:Y:S04]  /*1b20*/  LDS R24, [R3+0x38] ;  /* 0x0000380003187984 */ /* 0x000f280000000800 */
[----:B------:R-:W5:Y:S04]  /*1b30*/  LDS R25, [R3+0x34] ;  /* 0x0000340003197984 */ /* 0x000f680000000800 */
[----:B------:R-:W1:Y:S04]  /*1b40*/  LDS R21, [R3+0x30] ;  /* 0x0000300003157984 */ /* 0x000e680000000800 */
[----:B0-----:R-:W-:Y:S04]  /*1b50*/  LDS R5, [R3+0x20] ;  /* 0x0000200003057984 */ /* 0x001fe80000000800 */
[----:B------:R-:W-:Y:S01]  /*1b60*/  LDS R4, [R3+0x1c] ;  /* 0x00001c0003047984 */ /* 0x000fe20000000800 */
[----:B--2---:R-:W-:-:S03]  /*1b70*/  FFMA R27, R27, R20, R6 ;  /* 0x000000141b1b7223 */ /* 0x004fc60000000006 */
[----:B------:R-:W0:Y:S01]  /*1b80*/  LDS R20, [R3+0x2c] ;  /* 0x00002c0003147984 */ /* 0x000e220000000800 */
[----:B---3--:R-:W-:-:S03]  /*1b90*/  FFMA R27, R26, R22, R27 ;  /* 0x000000161a1b7223 */ /* 0x008fc6000000001b */
[----:B------:R-:W2:Y:S01]  /*1ba0*/  LDS R6, [R3+0x28] ;  /* 0x0000280003067984 */ /* 0x000ea20000000800 */
[----:B----4-:R-:W-:-:S03]  /*1bb0*/  FFMA R24, R24, R23, R27 ;  /* 0x0000001718187223 */ /* 0x010fc6000000001b */
[----:B------:R-:W3:Y:S01]  /*1bc0*/  LDS R22, [R3+0x24] ;  /* 0x0000240003167984 */ /* 0x000ee20000000800 */
[----:B-----5:R-:W-:-:S03]  /*1bd0*/  FFMA R26, R25, R18, R24 ;  /* 0x00000012191a7223 */ /* 0x020fc60000000018 */
[----:B------:R-:W4:Y:S01]  /*1be0*/  LDS R23, [R3+0x18] ;  /* 0x0000180003177984 */ /* 0x000f220000000800 */
[----:B-1----:R-:W-:-:S03]  /*1bf0*/  FFMA R27, R21, R12, R26 ;  /* 0x0000000c151b7223 */ /* 0x002fc6000000001a */
[----:B------:R-:W1:Y:S04]  /*1c00*/  LDS R24, [R3+0x14] ;  /* 0x0000140003187984 */ /* 0x000e680000000800 */
[----:B------:R-:W5:Y:S04]  /*1c10*/  LDS R18, [R3+0x10] ;  /* 0x0000100003127984 */ /* 0x000f680000000800 */
[----:B------:R-:W5:Y:S04]  /*1c20*/  LDS R25, [R3+0xc] ;  /* 0x00000c0003197984 */ /* 0x000f680000000800 */
[----:B------:R-:W5:Y:S04]  /*1c30*/  LDS R21, [R3+0x8] ;  /* 0x0000080003157984 */ /* 0x000f680000000800 */
[----:B------:R-:W5:Y:S01]  /*1c40*/  LDS R12, [R3+0x4] ;  /* 0x00000400030c7984 */ /* 0x000f620000000800 */
[----:B0-----:R-:W-:-:S04]  /*1c50*/  FFMA R9, R20, R9, R27 ;  /* 0x0000000914097223 */ /* 0x001fc8000000001b */
[----:B--2---:R-:W-:-:S04]  /*1c60*/  FFMA R7, R6, R7, R9 ;  /* 0x0000000706077223 */ /* 0x004fc80000000009 */
[----:B---3--:R-:W-:-:S04]  /*1c70*/  FFMA R22, R22, R17, R7 ;  /* 0x0000001116167223 */ /* 0x008fc80000000007 */
[----:B------:R-:W-:-:S04]  /*1c80*/  FFMA R5, R5, R16, R22 ;  /* 0x0000001005057223 */ /* 0x000fc80000000016 */
[----:B------:R-:W-:-:S04]  /*1c90*/  FFMA R4, R4, R15, R5 ;  /* 0x0000000f04047223 */ /* 0x000fc80000000005 */
[----:B----4-:R-:W-:-:S04]  /*1ca0*/  FFMA R23, R23, R14, R4 ;  /* 0x0000000e17177223 */ /* 0x010fc80000000004 */
[----:B-1----:R-:W-:-:S04]  /*1cb0*/  FFMA R13, R24, R13, R23 ;  /* 0x0000000d180d7223 */ /* 0x002fc80000000017 */
[----:B-----5:R-:W-:-:S04]  /*1cc0*/  FFMA R18, R18, R11, R13 ;  /* 0x0000000b12127223 */ /* 0x020fc8000000000d */
[----:B------:R-:W-:-:S04]  /*1cd0*/  FFMA R10, R25, R10, R18 ;  /* 0x0000000a190a7223 */ /* 0x000fc80000000012 */
[----:B------:R-:W-:-:S04]  /*1ce0*/  FFMA R21, R21, R8, R10 ;  /* 0x0000000815157223 */ /* 0x000fc8000000000a */
[----:B------:R-:W-:Y:S01]  /*1cf0*/  FFMA R6, R12, R19, R21 ;  /* 0x000000130c067223 */ /* 0x000fe20000000015 */
[----:B------:R-:W-:Y:S06]  /*1d00*/  BAR.SYNC.DEFER_BLOCKING 0x0 ;  /* 0x0000000000007b1d */ /* 0x000fec0000010000 */
[----:B------:R-:W-:Y:S05]  /*1d10*/  BRA.U UP0, `(.L_x_1) ;  /* 0xfffffff900fc7547 */ /* 0x000fea000b83ffff */
.L_x_0:
[----:B------:R-:W0:Y:S01]  /*1d20*/  S2R R5, SR_CTAID.X ;  /* 0x0000000000057919 */ /* 0x000e220000002500 */
[----:B------:R-:W1:Y:S01]  /*1d30*/  S2UR UR4, SR_CTAID.Y ;  /* 0x00000000000479c3 */ /* 0x000e620000002600 */
[----:B------:R-:W0:Y:S01]  /*1d40*/  S2R R4, SR_TID.X ;  /* 0x0000000000047919 */ /* 0x000e220000002100 */
[----:B------:R-:W1:Y:S06]  /*1d50*/  S2R R0, SR_TID.Y ;  /* 0x0000000000007919 */ /* 0x000e6c0000002200 */
[----:B------:R-:W2:Y:S01]  /*1d60*/  LDC.64 R2, c[0x0][0x390] ;  /* 0x0000e400ff027b82 */ /* 0x000ea20000000a00 */
[----:B0-----:R-:W-:-:S02]  /*1d70*/  LEA R5, R5, R4, 0x4 ;  /* 0x0000000405057211 */ /* 0x001fc400078e20ff */
[----:B-1----:R-:W-:-:S04]  /*1d80*/  IADD3 R0, PT, PT, R0, UR4, RZ ;  /* 0x0000000400007c10 */ /* 0x002fc8000fffe0ff */
[----:B------:R-:W-:-:S05]  /*1d90*/  LEA R5, R0, R5, 0xb ;  /* 0x0000000500057211 */ /* 0x000fca00078e58ff */
[----:B--2---:R-:W-:-:S05]  /*1da0*/  IMAD.WIDE.U32 R2, R5, 0x4, R2 ;  /* 0x0000000405027825 */ /* 0x004fca00078e0002 */
[----:B------:R-:W-:Y:S01]  /*1db0*/  STG.E desc[UR8][R2.64], R6 ;  /* 0x0000000602007986 */ /* 0x000fe2000c101908 */
[----:B------:R-:W-:Y:S05]  /*1dc0*/  EXIT ;  /* 0x000000000000794d */ /* 0x000fea0003800000 */
.L_x_5:
[----:B------:R-:W-:-:S00]  /*1dd0*/  BRA `(.L_x_5) ;  /* 0xfffffffc00fc7947 */ /* 0x000fc0000383ffff */
[----:B------:R-:W-:-:S00]  /*1de0*/  NOP ;  /* 0x0000000000007918 */ /* 0x000fc00000000000 */
        /* <DEDUP_REMOVED lines=9> */
.L_x_6:


//--------------------- .nv.shared._Z4convPfS_S_iiii --------------------------
	.section	.nv.shared._Z4convPfS_S_iiii,"aw",@nobits
	.sectionflags	@""
	.align	4
.nv.shared._Z4convPfS_S_iiii:
	.zero		1152


//--------------------- .nv.shared.reserved.0     --------------------------
	.section	.nv.shared.reserved.0,"aw",@nobits
	.weak		__nv_reservedSMEM_offset_0_alias
	.size		__nv_reservedSMEM_offset_0_alias, 0, 64
	.other		__nv_reservedSMEM_offset_0_alias,@"STO_CUDA_RESERVED_SHARED STV_DEFAULT"
__nv_reservedSMEM_offset_0_alias:
	.zero		0
	.zero		64


//--------------------- .nv.constant0._Z4convPfS_S_iiii --------------------------
	.section	.nv.constant0._Z4convPfS_S_iiii,"a",@progbits
	.sectionflags	@""
	.align	4
.nv.constant0._Z4convPfS_S_iiii:
	.zero		936


//--------------------- SYMBOLS --------------------------

	.type		.nv.reservedSmem.offset0,@object
	.size		.nv.reservedSmem.offset0,0x4
	.type		.nv.reservedSmem.cap,@object
	.size		.nv.reservedSmem.cap,0x4
